//
// Generated by NVIDIA NVVM Compiler
//
// Compiler Build ID: CL-36424714
// Cuda compilation tools, release 13.0, V13.0.88
// Based on NVVM 20.0.0
//

.version 9.0
.target sm_100
.address_size 64

	// .globl	_Z19globalMemoryExamplePfS_i
// _ZZ19sharedMemoryExamplePfS_iE5sData has been demoted
.const .align 4 .b8 constCoeffs[1024];
// _ZZ19sharedMemoryBankingPfS_iE4sMem has been demoted

.visible .entry _Z19globalMemoryExamplePfS_i(
	.param .u64 .ptr .align 1 _Z19globalMemoryExamplePfS_i_param_0,
	.param .u64 .ptr .align 1 _Z19globalMemoryExamplePfS_i_param_1,
	.param .u32 _Z19globalMemoryExamplePfS_i_param_2
)
{
	.reg .pred 	%p<2>;
	.reg .b32 	%r<6>;
	.reg .b32 	%f<3>;
	.reg .b64 	%rd<8>;

	ld.param.u64 	%rd1, [_Z19globalMemoryExamplePfS_i_param_0];
	ld.param.u64 	%rd2, [_Z19globalMemoryExamplePfS_i_param_1];
	ld.param.u32 	%r2, [_Z19globalMemoryExamplePfS_i_param_2];
	mov.u32 	%r3, %ctaid.x;
	mov.u32 	%r4, %ntid.x;
	mov.u32 	%r5, %tid.x;
	mad.lo.s32 	%r1, %r3, %r4, %r5;
	setp.ge.s32 	%p1, %r1, %r2;
	@%p1 bra 	$L__BB0_2;
	cvta.to.global.u64 	%rd3, %rd1;
	cvta.to.global.u64 	%rd4, %rd2;
	mul.wide.s32 	%rd5, %r1, 4;
	add.s64 	%rd6, %rd3, %rd5;
	ld.global.f32 	%f1, [%rd6];
	add.f32 	%f2, %f1, %f1;
	add.s64 	%rd7, %rd4, %rd5;
	st.global.f32 	[%rd7], %f2;
$L__BB0_2:
	ret;

}
	// .globl	_Z19sharedMemoryExamplePfS_i
.visible .entry _Z19sharedMemoryExamplePfS_i(
	.param .u64 .ptr .align 1 _Z19sharedMemoryExamplePfS_i_param_0,
	.param .u64 .ptr .align 1 _Z19sharedMemoryExamplePfS_i_param_1,
	.param .u32 _Z19sharedMemoryExamplePfS_i_param_2
)
{
	.reg .pred 	%p<4>;
	.reg .b32 	%r<10>;
	.reg .b32 	%f<6>;
	.reg .b64 	%rd<9>;
	// demoted variable
	.shared .align 4 .b8 _ZZ19sharedMemoryExamplePfS_iE5sData[1024];
	ld.param.u64 	%rd1, [_Z19sharedMemoryExamplePfS_i_param_0];
	ld.param.u64 	%rd2, [_Z19sharedMemoryExamplePfS_i_param_1];
	ld.param.u32 	%r4, [_Z19sharedMemoryExamplePfS_i_param_2];
	mov.u32 	%r1, %tid.x;
	mov.u32 	%r5, %ctaid.x;
	mov.u32 	%r6, %ntid.x;
	mad.lo.s32 	%r2, %r5, %r6, %r1;
	setp.ge.s32 	%p1, %r2, %r4;
	shl.b32 	%r7, %r1, 2;
	mov.u32 	%r8, _ZZ19sharedMemoryExamplePfS_iE5sData;
	add.s32 	%r3, %r8, %r7;
	@%p1 bra 	$L__BB1_2;
	cvta.to.global.u64 	%rd3, %rd1;
	mul.wide.s32 	%rd4, %r2, 4;
	add.s64 	%rd5, %rd3, %rd4;
	ld.global.f32 	%f1, [%rd5];
	st.shared.f32 	[%r3], %f1;
	bra.uni 	$L__BB1_3;
$L__BB1_2:
	mov.b32 	%r9, 0;
	st.shared.u32 	[%r3], %r9;
$L__BB1_3:
	bar.sync 	0;
	setp.eq.s32 	%p2, %r1, 0;
	@%p2 bra 	$L__BB1_5;
	ld.shared.f32 	%f2, [%r3+-4];
	ld.shared.f32 	%f3, [%r3];
	add.f32 	%f4, %f2, %f3;
	st.shared.f32 	[%r3], %f4;
$L__BB1_5:
	setp.ge.s32 	%p3, %r2, %r4;
	bar.sync 	0;
	@%p3 bra 	$L__BB1_7;
	ld.shared.f32 	%f5, [%r3];
	cvta.to.global.u64 	%rd6, %rd2;
	mul.wide.s32 	%rd7, %r2, 4;
	add.s64 	%rd8, %rd6, %rd7;
	st.global.f32 	[%rd8], %f5;
$L__BB1_7:
	ret;

}
	// .globl	_Z21constantMemoryExamplePfS_i
.visible .entry _Z21constantMemoryExamplePfS_i(
	.param .u64 .ptr .align 1 _Z21constantMemoryExamplePfS_i_param_0,
	.param .u64 .ptr .align 1 _Z21constantMemoryExamplePfS_i_param_1,
	.param .u32 _Z21constantMemoryExamplePfS_i_param_2
)
{
	.reg .pred 	%p<2>;
	.reg .b32 	%r<11>;
	.reg .b32 	%f<4>;
	.reg .b64 	%rd<11>;

	ld.param.u64 	%rd1, [_Z21constantMemoryExamplePfS_i_param_0];
	ld.param.u64 	%rd2, [_Z21constantMemoryExamplePfS_i_param_1];
	ld.param.u32 	%r2, [_Z21constantMemoryExamplePfS_i_param_2];
	mov.u32 	%r3, %tid.x;
	mov.u32 	%r4, %ctaid.x;
	mov.u32 	%r5, %ntid.x;
	mad.lo.s32 	%r1, %r4, %r5, %r3;
	setp.ge.s32 	%p1, %r1, %r2;
	@%p1 bra 	$L__BB2_2;
	cvta.to.global.u64 	%rd3, %rd1;
	cvta.to.global.u64 	%rd4, %rd2;
	mul.wide.s32 	%rd5, %r1, 4;
	add.s64 	%rd6, %rd3, %rd5;
	ld.global.f32 	%f1, [%rd6];
	shr.s32 	%r6, %r1, 31;
	shr.u32 	%r7, %r6, 24;
	add.s32 	%r8, %r1, %r7;
	and.b32  	%r9, %r8, -256;
	sub.s32 	%r10, %r1, %r9;
	mul.wide.s32 	%rd7, %r10, 4;
	mov.u64 	%rd8, constCoeffs;
	add.s64 	%rd9, %rd8, %rd7;
	ld.const.f32 	%f2, [%rd9];
	mul.f32 	%f3, %f1, %f2;
	add.s64 	%rd10, %rd4, %rd5;
	st.global.f32 	[%rd10], %f3;
$L__BB2_2:
	ret;

}
	// .globl	_Z20registerUsageExamplePfS_i
.visible .entry _Z20registerUsageExamplePfS_i(
	.param .u64 .ptr .align 1 _Z20registerUsageExamplePfS_i_param_0,
	.param .u64 .ptr .align 1 _Z20registerUsageExamplePfS_i_param_1,
	.param .u32 _Z20registerUsageExamplePfS_i_param_2
)
{
	.reg .pred 	%p<2>;
	.reg .b32 	%r<6>;
	.reg .b32 	%f<6>;
	.reg .b64 	%rd<8>;

	ld.param.u64 	%rd1, [_Z20registerUsageExamplePfS_i_param_0];
	ld.param.u64 	%rd2, [_Z20registerUsageExamplePfS_i_param_1];
	ld.param.u32 	%r2, [_Z20registerUsageExamplePfS_i_param_2];
	mov.u32 	%r3, %tid.x;
	mov.u32 	%r4, %ctaid.x;
	mov.u32 	%r5, %ntid.x;
	mad.lo.s32 	%r1, %r4, %r5, %r3;
	setp.ge.s32 	%p1, %r1, %r2;
	@%p1 bra 	$L__BB3_2;
	cvta.to.global.u64 	%rd3, %rd1;
	cvta.to.global.u64 	%rd4, %rd2;
	mul.wide.s32 	%rd5, %r1, 4;
	add.s64 	%rd6, %rd3, %rd5;
	ld.global.f32 	%f1, [%rd6];
	mul.f32 	%f2, %f1, 0f3FC00000;
	add.f32 	%f3, %f2, 0f40000000;
	mul.f32 	%f4, %f1, %f3;
	sub.f32 	%f5, %f4, %f2;
	add.s64 	%rd7, %rd4, %rd5;
	st.global.f32 	[%rd7], %f5;
$L__BB3_2:
	ret;

}
	// .globl	_Z15coalescedAccessPfS_i
.visible .entry _Z15coalescedAccessPfS_i(
	.param .u64 .ptr .align 1 _Z15coalescedAccessPfS_i_param_0,
	.param .u64 .ptr .align 1 _Z15coalescedAccessPfS_i_param_1,
	.param .u32 _Z15coalescedAccessPfS_i_param_2
)
{
	.reg .pred 	%p<2>;
	.reg .b32 	%r<6>;
	.reg .b32 	%f<3>;
	.reg .b64 	%rd<8>;

	ld.param.u64 	%rd1, [_Z15coalescedAccessPfS_i_param_0];
	ld.param.u64 	%rd2, [_Z15coalescedAccessPfS_i_param_1];
	ld.param.u32 	%r2, [_Z15coalescedAccessPfS_i_param_2];
	mov.u32 	%r3, %ctaid.x;
	mov.u32 	%r4, %ntid.x;
	mov.u32 	%r5, %tid.x;
	mad.lo.s32 	%r1, %r3, %r4, %r5;
	setp.ge.s32 	%p1, %r1, %r2;
	@%p1 bra 	$L__BB4_2;
	cvta.to.global.u64 	%rd3, %rd1;
	cvta.to.global.u64 	%rd4, %rd2;
	mul.wide.s32 	%rd5, %r1, 4;
	add.s64 	%rd6, %rd3, %rd5;
	ld.global.f32 	%f1, [%rd6];
	add.f32 	%f2, %f1, %f1;
	add.s64 	%rd7, %rd4, %rd5;
	st.global.f32 	[%rd7], %f2;
$L__BB4_2:
	ret;

}
	// .globl	_Z19sharedMemoryBankingPfS_i
.visible .entry _Z19sharedMemoryBankingPfS_i(
	.param .u64 .ptr .align 1 _Z19sharedMemoryBankingPfS_i_param_0,
	.param .u64 .ptr .align 1 _Z19sharedMemoryBankingPfS_i_param_1,
	.param .u32 _Z19sharedMemoryBankingPfS_i_param_2
)
{
	.reg .pred 	%p<4>;
	.reg .b32 	%r<22>;
	.reg .b32 	%f<4>;
	.reg .b64 	%rd<9>;
	// demoted variable
	.shared .align 4 .b8 _ZZ19sharedMemoryBankingPfS_iE4sMem[4224];
	ld.param.u64 	%rd1, [_Z19sharedMemoryBankingPfS_i_param_0];
	ld.param.u64 	%rd2, [_Z19sharedMemoryBankingPfS_i_param_1];
	ld.param.u32 	%r5, [_Z19sharedMemoryBankingPfS_i_param_2];
	mov.u32 	%r1, %tid.x;
	mov.u32 	%r2, %tid.y;
	or.b32  	%r6, %r1, %r2;
	and.b32  	%r7, %r6, 992;
	setp.ne.s32 	%p1, %r7, 0;
	@%p1 bra 	$L__BB5_5;
	mov.u32 	%r8, %ctaid.y;
	mov.u32 	%r9, %ctaid.x;
	shl.b32 	%r10, %r8, 10;
	shl.b32 	%r11, %r2, 5;
	shl.b32 	%r12, %r9, 5;
	add.s32 	%r13, %r11, %r1;
	add.s32 	%r14, %r13, %r10;
	add.s32 	%r3, %r14, %r12;
	setp.ge.s32 	%p2, %r3, %r5;
	@%p2 bra 	$L__BB5_3;
	cvta.to.global.u64 	%rd3, %rd1;
	mul.wide.u32 	%rd4, %r3, 4;
	add.s64 	%rd5, %rd3, %rd4;
	ld.global.f32 	%f1, [%rd5];
	mov.u32 	%r15, _ZZ19sharedMemoryBankingPfS_iE4sMem;
	mad.lo.s32 	%r16, %r2, 132, %r15;
	shl.b32 	%r17, %r1, 2;
	add.s32 	%r18, %r16, %r17;
	st.shared.f32 	[%r18], %f1;
$L__BB5_3:
	setp.ge.s32 	%p3, %r3, %r5;
	bar.sync 	0;
	mov.u32 	%r19, _ZZ19sharedMemoryBankingPfS_iE4sMem;
	mad.lo.s32 	%r20, %r1, 132, %r19;
	shl.b32 	%r21, %r2, 2;
	add.s32 	%r4, %r20, %r21;
	@%p3 bra 	$L__BB5_5;
	ld.shared.f32 	%f2, [%r4];
	add.f32 	%f3, %f2, %f2;
	cvta.to.global.u64 	%rd6, %rd2;
	mul.wide.u32 	%rd7, %r3, 4;
	add.s64 	%rd8, %rd6, %rd7;
	st.global.f32 	[%rd8], %f3;
$L__BB5_5:
	ret;

}


// ===== COMPILED SASS (sm_100) =====

	.target	sm_100

	.elftype	@"ET_EXEC"


//--------------------- .note.nv.tkinfo           --------------------------
	.section	.note.nv.tkinfo,"",@"SHT_NOTE"
	.sectionflags	@"SHF_NOTE_NV_TKINFO"
	.tkinfo
        /*0018*/ 	.word	0x00000002
        /*0030*/ 	.string	""
        /*0030*/ 	.string	"ptxas"
        /*0030*/ 	.string	"Cuda compilation tools, release 13.0, V13.0.88"
        /*0030*/ 	.string	"Build cuda_13.0.r13.0/compiler.36424714_0"
        /*0030*/ 	.string	"-arch sm_100 -m 64 "



//--------------------- .note.nv.cuinfo           --------------------------
	.section	.note.nv.cuinfo,"",@"SHT_NOTE"
	.sectionflags	@"SHF_NOTE_NV_CUINFO"
        /*0018*/ 	.short	0x0002
        /*001a*/ 	.short	0x0064
        /*001c*/ 	.short	0x0082
	.zero		2


//--------------------- .nv.info                  --------------------------
	.section	.nv.info,"",@"SHT_CUDA_INFO"
	.align	4


	//----- nvinfo : EIATTR_REGCOUNT
	.align		4
        /*0000*/ 	.byte	0x04, 0x2f
        /*0002*/ 	.short	(.L_2 - .L_1)
	.align		4
.L_1:
        /*0004*/ 	.word	index@(_Z19globalMemoryExamplePfS_i)
        /*0008*/ 	.word	0x0000000a


	//----- nvinfo : EIATTR_FRAME_SIZE
	.align		4
.L_2:
        /*000c*/ 	.byte	0x04, 0x11
        /*000e*/ 	.short	(.L_4 - .L_3)
	.align		4
.L_3:
        /*0010*/ 	.word	index@(_Z19globalMemoryExamplePfS_i)
        /*0014*/ 	.word	0x00000000


	//----- nvinfo : EIATTR_REGCOUNT
	.align		4
.L_4:
        /*0018*/ 	.byte	0x04, 0x2f
        /*001a*/ 	.short	(.L_6 - .L_5)
	.align		4
.L_5:
        /*001c*/ 	.word	index@(_Z19sharedMemoryExamplePfS_i)
        /*0020*/ 	.word	0x0000000a


	//----- nvinfo : EIATTR_FRAME_SIZE
	.align		4
.L_6:
        /*0024*/ 	.byte	0x04, 0x11
        /*0026*/ 	.short	(.L_8 - .L_7)
	.align		4
.L_7:
        /*0028*/ 	.word	index@(_Z19sharedMemoryExamplePfS_i)
        /*002c*/ 	.word	0x00000000


	//----- nvinfo : EIATTR_REGCOUNT
	.align		4
.L_8:
        /*0030*/ 	.byte	0x04, 0x2f
        /*0032*/ 	.short	(.L_10 - .L_9)
	.align		4
.L_9:
        /*0034*/ 	.word	index@(_Z21constantMemoryExamplePfS_i)
        /*0038*/ 	.word	0x0000000c


	//----- nvinfo : EIATTR_FRAME_SIZE
	.align		4
.L_10:
        /*003c*/ 	.byte	0x04, 0x11
        /*003e*/ 	.short	(.L_12 - .L_11)
	.align		4
.L_11:
        /*0040*/ 	.word	index@(_Z21constantMemoryExamplePfS_i)
        /*0044*/ 	.word	0x00000000


	//----- nvinfo : EIATTR_REGCOUNT
	.align		4
.L_12:
        /*0048*/ 	.byte	0x04, 0x2f
        /*004a*/ 	.short	(.L_14 - .L_13)
	.align		4
.L_13:
        /*004c*/ 	.word	index@(_Z20registerUsageExamplePfS_i)
        /*0050*/ 	.word	0x0000000c


	//----- nvinfo : EIATTR_FRAME_SIZE
	.align		4
.L_14:
        /*0054*/ 	.byte	0x04, 0x11
        /*0056*/ 	.short	(.L_16 - .L_15)
	.align		4
.L_15:
        /*0058*/ 	.word	index@(_Z20registerUsageExamplePfS_i)
        /*005c*/ 	.word	0x00000000


	//----- nvinfo : EIATTR_REGCOUNT
	.align		4
.L_16:
        /*0060*/ 	.byte	0x04, 0x2f
        /*0062*/ 	.short	(.L_18 - .L_17)
	.align		4
.L_17:
        /*0064*/ 	.word	index@(_Z15coalescedAccessPfS_i)
        /*0068*/ 	.word	0x0000000a


	//----- nvinfo : EIATTR_FRAME_SIZE
	.align		4
.L_18:
        /*006c*/ 	.byte	0x04, 0x11
        /*006e*/ 	.short	(.L_20 - .L_19)
	.align		4
.L_19:
        /*0070*/ 	.word	index@(_Z15coalescedAccessPfS_i)
        /*0074*/ 	.word	0x00000000


	//----- nvinfo : EIATTR_REGCOUNT
	.align		4
.L_20:
        /*0078*/ 	.byte	0x04, 0x2f
        /*007a*/ 	.short	(.L_22 - .L_21)
	.align		4
.L_21:
        /*007c*/ 	.word	index@(_Z19sharedMemoryBankingPfS_i)
        /*0080*/ 	.word	0x0000000c


	//----- nvinfo : EIATTR_FRAME_SIZE
	.align		4
.L_22:
        /*0084*/ 	.byte	0x04, 0x11
        /*0086*/ 	.short	(.L_24 - .L_23)
	.align		4
.L_23:
        /*0088*/ 	.word	index@(_Z19sharedMemoryBankingPfS_i)
        /*008c*/ 	.word	0x00000000


	//----- nvinfo : EIATTR_MIN_STACK_SIZE
	.align		4
.L_24:
        /*0090*/ 	.byte	0x04, 0x12
        /*0092*/ 	.short	(.L_26 - .L_25)
	.align		4
.L_25:
        /*0094*/ 	.word	index@(_Z19sharedMemoryBankingPfS_i)
        /*0098*/ 	.word	0x00000000


	//----- nvinfo : EIATTR_MIN_STACK_SIZE
	.align		4
.L_26:
        /*009c*/ 	.byte	0x04, 0x12
        /*009e*/ 	.short	(.L_28 - .L_27)
	.align		4
.L_27:
        /*00a0*/ 	.word	index@(_Z15coalescedAccessPfS_i)
        /*00a4*/ 	.word	0x00000000


	//----- nvinfo : EIATTR_MIN_STACK_SIZE
	.align		4
.L_28:
        /*00a8*/ 	.byte	0x04, 0x12
        /*00aa*/ 	.short	(.L_30 - .L_29)
	.align		4
.L_29:
        /*00ac*/ 	.word	index@(_Z20registerUsageExamplePfS_i)
        /*00b0*/ 	.word	0x00000000


	//----- nvinfo : EIATTR_MIN_STACK_SIZE
	.align		4
.L_30:
        /*00b4*/ 	.byte	0x04, 0x12
        /*00b6*/ 	.short	(.L_32 - .L_31)
	.align		4
.L_31:
        /*00b8*/ 	.word	index@(_Z21constantMemoryExamplePfS_i)
        /*00bc*/ 	.word	0x00000000


	//----- nvinfo : EIATTR_MIN_STACK_SIZE
	.align		4
.L_32:
        /*00c0*/ 	.byte	0x04, 0x12
        /*00c2*/ 	.short	(.L_34 - .L_33)
	.align		4
.L_33:
        /*00c4*/ 	.word	index@(_Z19sharedMemoryExamplePfS_i)
        /*00c8*/ 	.word	0x00000000


	//----- nvinfo : EIATTR_MIN_STACK_SIZE
	.align		4
.L_34:
        /*00cc*/ 	.byte	0x04, 0x12
        /*00ce*/ 	.short	(.L_36 - .L_35)
	.align		4
.L_35:
        /*00d0*/ 	.word	index@(_Z19globalMemoryExamplePfS_i)
        /*00d4*/ 	.word	0x00000000
.L_36:


//--------------------- .nv.compat                --------------------------
	.section	.nv.compat,"",@"SHT_CUDA_COMPAT_INFO"
	.align	4
        /*0000*/ 	.byte	0x02, 0x09, 0x00, 0x00, 0x02, 0x02, 0x01, 0x00, 0x02, 0x05, 0x05, 0x00, 0x03, 0x07, 0x01, 0x01
        /*0010*/ 	.byte	0x02, 0x03, 0x00, 0x00, 0x02, 0x06, 0x01, 0x00, 0x04, 0x0b, 0x08, 0x00, 0x09, 0x00, 0x00, 0x00
        /*0020*/ 	.byte	0x00, 0x00, 0x00, 0x00


//--------------------- .nv.info._Z19sharedMemoryBankingPfS_i --------------------------
	.section	.nv.info._Z19sharedMemoryBankingPfS_i,"",@"SHT_CUDA_INFO"
	.sectionflags	@""
	.align	4


	//----- nvinfo : EIATTR_CUDA_API_VERSION
	.align		4
        /*0000*/ 	.byte	0x04, 0x37
        /*0002*/ 	.short	(.L_38 - .L_37)
.L_37:
        /*0004*/ 	.word	0x00000082


	//----- nvinfo : EIATTR_KPARAM_INFO
	.align		4
.L_38:
        /*0008*/ 	.byte	0x04, 0x17
        /*000a*/ 	.short	(.L_40 - .L_39)
.L_39:
        /*000c*/ 	.word	0x00000000
        /*0010*/ 	.short	0x0002
        /*0012*/ 	.short	0x0010
        /*0014*/ 	.byte	0x00, 0xf0, 0x11, 0x00


	//----- nvinfo : EIATTR_KPARAM_INFO
	.align		4
.L_40:
        /*0018*/ 	.byte	0x04, 0x17
        /*001a*/ 	.short	(.L_42 - .L_41)
.L_41:
        /*001c*/ 	.word	0x00000000
        /*0020*/ 	.short	0x0001
        /*0022*/ 	.short	0x0008
        /*0024*/ 	.byte	0x00, 0xf5, 0x21, 0x00


	//----- nvinfo : EIATTR_KPARAM_INFO
	.align		4
.L_42:
        /*0028*/ 	.byte	0x04, 0x17
        /*002a*/ 	.short	(.L_44 - .L_43)
.L_43:
        /*002c*/ 	.word	0x00000000
        /*0030*/ 	.short	0x0000
        /*0032*/ 	.short	0x0000
        /*0034*/ 	.byte	0x00, 0xf5, 0x21, 0x00


	//----- nvinfo : EIATTR_SPARSE_MMA_MASK
	.align		4
.L_44:
        /*0038*/ 	.byte	0x03, 0x50
        /*003a*/ 	.short	0x0000


	//----- nvinfo : EIATTR_MAXREG_COUNT
	.align		4
        /*003c*/ 	.byte	0x03, 0x1b
        /*003e*/ 	.short	0x00ff


	//----- nvinfo : EIATTR_NUM_BARRIERS
	.align		4
        /*0040*/ 	.byte	0x02, 0x4c
        /*0042*/ 	.byte	0x01
	.zero		1


	//----- nvinfo : EIATTR_MERCURY_ISA_VERSION
	.align		4
        /*0044*/ 	.byte	0x03, 0x5f
        /*0046*/ 	.short	0x0101


	//----- nvinfo : EIATTR_VRC_CTA_INIT_COUNT
	.align		4
        /*0048*/ 	.byte	0x02, 0x4a
	.zero		1
	.zero		1


	//----- nvinfo : EIATTR_EXIT_INSTR_OFFSETS
	.align		4
        /*004c*/ 	.byte	0x04, 0x1c
        /*004e*/ 	.short	(.L_46 - .L_45)


	//   ....[0]....
.L_45:
        /*0050*/ 	.word	0x00000040


	//   ....[1]....
        /*0054*/ 	.word	0x00000190


	//   ....[2]....
        /*0058*/ 	.word	0x000001f0


	//----- nvinfo : EIATTR_CBANK_PARAM_SIZE
	.align		4
.L_46:
        /*005c*/ 	.byte	0x03, 0x19
        /*005e*/ 	.short	0x0014


	//----- nvinfo : EIATTR_PARAM_CBANK
	.align		4
        /*0060*/ 	.byte	0x04, 0x0a
        /*0062*/ 	.short	(.L_48 - .L_47)
	.align		4
.L_47:
        /*0064*/ 	.word	index@(.nv.constant0._Z19sharedMemoryBankingPfS_i)
        /*0068*/ 	.short	0x0380
        /*006a*/ 	.short	0x0014


	//----- nvinfo : EIATTR_SW_WAR
	.align		4
.L_48:
        /*006c*/ 	.byte	0x04, 0x36
        /*006e*/ 	.short	(.L_50 - .L_49)
.L_49:
        /*0070*/ 	.word	0x00000008
.L_50:


//--------------------- .nv.info._Z15coalescedAccessPfS_i --------------------------
	.section	.nv.info._Z15coalescedAccessPfS_i,"",@"SHT_CUDA_INFO"
	.sectionflags	@""
	.align	4


	//----- nvinfo : EIATTR_CUDA_API_VERSION
	.align		4
        /*0000*/ 	.byte	0x04, 0x37
        /*0002*/ 	.short	(.L_52 - .L_51)
.L_51:
        /*0004*/ 	.word	0x00000082


	//----- nvinfo : EIATTR_KPARAM_INFO
	.align		4
.L_52:
        /*0008*/ 	.byte	0x04, 0x17
        /*000a*/ 	.short	(.L_54 - .L_53)
.L_53:
        /*000c*/ 	.word	0x00000000
        /*0010*/ 	.short	0x0002
        /*0012*/ 	.short	0x0010
        /*0014*/ 	.byte	0x00, 0xf0, 0x11, 0x00


	//----- nvinfo : EIATTR_KPARAM_INFO
	.align		4
.L_54:
        /*0018*/ 	.byte	0x04, 0x17
        /*001a*/ 	.short	(.L_56 - .L_55)
.L_55:
        /*001c*/ 	.word	0x00000000
        /*0020*/ 	.short	0x0001
        /*0022*/ 	.short	0x0008
        /*0024*/ 	.byte	0x00, 0xf5, 0x21, 0x00


	//----- nvinfo : EIATTR_KPARAM_INFO
	.align		4
.L_56:
        /*0028*/ 	.byte	0x04, 0x17
        /*002a*/ 	.short	(.L_58 - .L_57)
.L_57:
        /*002c*/ 	.word	0x00000000
        /*0030*/ 	.short	0x0000
        /*0032*/ 	.short	0x0000
        /*0034*/ 	.byte	0x00, 0xf5, 0x21, 0x00


	//----- nvinfo : EIATTR_SPARSE_MMA_MASK
	.align		4
.L_58:
        /*0038*/ 	.byte	0x03, 0x50
        /*003a*/ 	.short	0x0000


	//----- nvinfo : EIATTR_MAXREG_COUNT
	.align		4
        /*003c*/ 	.byte	0x03, 0x1b
        /*003e*/ 	.short	0x00ff


	//----- nvinfo : EIATTR_MERCURY_ISA_VERSION
	.align		4
        /*0040*/ 	.byte	0x03, 0x5f
        /*0042*/ 	.short	0x0101


	//----- nvinfo : EIATTR_VRC_CTA_INIT_COUNT
	.align		4
        /*0044*/ 	.byte	0x02, 0x4a
	.zero		1
	.zero		1


	//----- nvinfo : EIATTR_EXIT_INSTR_OFFSETS
	.align		4
        /*0048*/ 	.byte	0x04, 0x1c
        /*004a*/ 	.short	(.L_60 - .L_59)


	//   ....[0]....
.L_59:
        /*004c*/ 	.word	0x00000070


	//   ....[1]....
        /*0050*/ 	.word	0x00000100


	//----- nvinfo : EIATTR_CBANK_PARAM_SIZE
	.align		4
.L_60:
        /*0054*/ 	.byte	0x03, 0x19
        /*0056*/ 	.short	0x0014


	//----- nvinfo : EIATTR_PARAM_CBANK
	.align		4
        /*0058*/ 	.byte	0x04, 0x0a
        /*005a*/ 	.short	(.L_62 - .L_61)
	.align		4
.L_61:
        /*005c*/ 	.word	index@(.nv.constant0._Z15coalescedAccessPfS_i)
        /*0060*/ 	.short	0x0380
        /*0062*/ 	.short	0x0014


	//----- nvinfo : EIATTR_SW_WAR
	.align		4
.L_62:
        /*0064*/ 	.byte	0x04, 0x36
        /*0066*/ 	.short	(.L_64 - .L_63)
.L_63:
        /*0068*/ 	.word	0x00000008
.L_64:


//--------------------- .nv.info._Z20registerUsageExamplePfS_i --------------------------
	.section	.nv.info._Z20registerUsageExamplePfS_i,"",@"SHT_CUDA_INFO"
	.sectionflags	@""
	.align	4


	//----- nvinfo : EIATTR_CUDA_API_VERSION
	.align		4
        /*0000*/ 	.byte	0x04, 0x37
        /*0002*/ 	.short	(.L_66 - .L_65)
.L_65:
        /*0004*/ 	.word	0x00000082


	//----- nvinfo : EIATTR_KPARAM_INFO
	.align		4
.L_66:
        /*0008*/ 	.byte	0x04, 0x17
        /*000a*/ 	.short	(.L_68 - .L_67)
.L_67:
        /*000c*/ 	.word	0x00000000
        /*0010*/ 	.short	0x0002
        /*0012*/ 	.short	0x0010
        /*0014*/ 	.byte	0x00, 0xf0, 0x11, 0x00


	//----- nvinfo : EIATTR_KPARAM_INFO
	.align		4
.L_68:
        /*0018*/ 	.byte	0x04, 0x17
        /*001a*/ 	.short	(.L_70 - .L_69)
.L_69:
        /*001c*/ 	.word	0x00000000
        /*0020*/ 	.short	0x0001
        /*0022*/ 	.short	0x0008
        /*0024*/ 	.byte	0x00, 0xf5, 0x21, 0x00


	//----- nvinfo : EIATTR_KPARAM_INFO
	.align		4
.L_70:
        /*0028*/ 	.byte	0x04, 0x17
        /*002a*/ 	.short	(.L_72 - .L_71)
.L_71:
        /*002c*/ 	.word	0x00000000
        /*0030*/ 	.short	0x0000
        /*0032*/ 	.short	0x0000
        /*0034*/ 	.byte	0x00, 0xf5, 0x21, 0x00


	//----- nvinfo : EIATTR_SPARSE_MMA_MASK
	.align		4
.L_72:
        /*0038*/ 	.byte	0x03, 0x50
        /*003a*/ 	.short	0x0000


	//----- nvinfo : EIATTR_MAXREG_COUNT
	.align		4
        /*003c*/ 	.byte	0x03, 0x1b
        /*003e*/ 	.short	0x00ff


	//----- nvinfo : EIATTR_MERCURY_ISA_VERSION
	.align		4
        /*0040*/ 	.byte	0x03, 0x5f
        /*0042*/ 	.short	0x0101


	//----- nvinfo : EIATTR_VRC_CTA_INIT_COUNT
	.align		4
        /*0044*/ 	.byte	0x02, 0x4a
	.zero		1
	.zero		1


	//----- nvinfo : EIATTR_EXIT_INSTR_OFFSETS
	.align		4
        /*0048*/ 	.byte	0x04, 0x1c
        /*004a*/ 	.short	(.L_74 - .L_73)


	//   ....[0]....
.L_73:
        /*004c*/ 	.word	0x00000070


	//   ....[1]....
        /*0050*/ 	.word	0x00000120


	//----- nvinfo : EIATTR_CBANK_PARAM_SIZE
	.align		4
.L_74:
        /*0054*/ 	.byte	0x03, 0x19
        /*0056*/ 	.short	0x0014


	//----- nvinfo : EIATTR_PARAM_CBANK
	.align		4
        /*0058*/ 	.byte	0x04, 0x0a
        /*005a*/ 	.short	(.L_76 - .L_75)
	.align		4
.L_75:
        /*005c*/ 	.word	index@(.nv.constant0._Z20registerUsageExamplePfS_i)
        /*0060*/ 	.short	0x0380
        /*0062*/ 	.short	0x0014


	//----- nvinfo : EIATTR_SW_WAR
	.align		4
.L_76:
        /*0064*/ 	.byte	0x04, 0x36
        /*0066*/ 	.short	(.L_78 - .L_77)
.L_77:
        /*0068*/ 	.word	0x00000008
.L_78:


//--------------------- .nv.info._Z21constantMemoryExamplePfS_i --------------------------
	.section	.nv.info._Z21constantMemoryExamplePfS_i,"",@"SHT_CUDA_INFO"
	.sectionflags	@""
	.align	4


	//----- nvinfo : EIATTR_CUDA_API_VERSION
	.align		4
        /*0000*/ 	.byte	0x04, 0x37
        /*0002*/ 	.short	(.L_80 - .L_79)
.L_79:
        /*0004*/ 	.word	0x00000082


	//----- nvinfo : EIATTR_KPARAM_INFO
	.align		4
.L_80:
        /*0008*/ 	.byte	0x04, 0x17
        /*000a*/ 	.short	(.L_82 - .L_81)
.L_81:
        /*000c*/ 	.word	0x00000000
        /*0010*/ 	.short	0x0002
        /*0012*/ 	.short	0x0010
        /*0014*/ 	.byte	0x00, 0xf0, 0x11, 0x00


	//----- nvinfo : EIATTR_KPARAM_INFO
	.align		4
.L_82:
        /*0018*/ 	.byte	0x04, 0x17
        /*001a*/ 	.short	(.L_84 - .L_83)
.L_83:
        /*001c*/ 	.word	0x00000000
        /*0020*/ 	.short	0x0001
        /*0022*/ 	.short	0x0008
        /*0024*/ 	.byte	0x00, 0xf5, 0x21, 0x00


	//----- nvinfo : EIATTR_KPARAM_INFO
	.align		4
.L_84:
        /*0028*/ 	.byte	0x04, 0x17
        /*002a*/ 	.short	(.L_86 - .L_85)
.L_85:
        /*002c*/ 	.word	0x00000000
        /*0030*/ 	.short	0x0000
        /*0032*/ 	.short	0x0000
        /*0034*/ 	.byte	0x00, 0xf5, 0x21, 0x00


	//----- nvinfo : EIATTR_SPARSE_MMA_MASK
	.align		4
.L_86:
        /*0038*/ 	.byte	0x03, 0x50
        /*003a*/ 	.short	0x0000


	//----- nvinfo : EIATTR_MAXREG_COUNT
	.align		4
        /*003c*/ 	.byte	0x03, 0x1b
        /*003e*/ 	.short	0x00ff


	//----- nvinfo : EIATTR_MERCURY_ISA_VERSION
	.align		4
        /*0040*/ 	.byte	0x03, 0x5f
        /*0042*/ 	.short	0x0101


	//----- nvinfo : EIATTR_VRC_CTA_INIT_COUNT
	.align		4
        /*0044*/ 	.byte	0x02, 0x4a
	.zero		1
	.zero		1


	//----- nvinfo : EIATTR_EXIT_INSTR_OFFSETS
	.align		4
        /*0048*/ 	.byte	0x04, 0x1c
        /*004a*/ 	.short	(.L_88 - .L_87)


	//   ....[0]....
.L_87:
        /*004c*/ 	.word	0x00000070


	//   ....[1]....
        /*0050*/ 	.word	0x00000160


	//----- nvinfo : EIATTR_CBANK_PARAM_SIZE
	.align		4
.L_88:
        /*0054*/ 	.byte	0x03, 0x19
        /*0056*/ 	.short	0x0014


	//----- nvinfo : EIATTR_PARAM_CBANK
	.align		4
        /*0058*/ 	.byte	0x04, 0x0a
        /*005a*/ 	.short	(.L_90 - .L_89)
	.align		4
.L_89:
        /*005c*/ 	.word	index@(.nv.constant0._Z21constantMemoryExamplePfS_i)
        /*0060*/ 	.short	0x0380
        /*0062*/ 	.short	0x0014


	//----- nvinfo : EIATTR_SW_WAR
	.align		4
.L_90:
        /*0064*/ 	.byte	0x04, 0x36
        /*0066*/ 	.short	(.L_92 - .L_91)
.L_91:
        /*0068*/ 	.word	0x00000008
.L_92:


//--------------------- .nv.info._Z19sharedMemoryExamplePfS_i --------------------------
	.section	.nv.info._Z19sharedMemoryExamplePfS_i,"",@"SHT_CUDA_INFO"
	.sectionflags	@""
	.align	4


	//----- nvinfo : EIATTR_CUDA_API_VERSION
	.align		4
        /*0000*/ 	.byte	0x04, 0x37
        /*0002*/ 	.short	(.L_94 - .L_93)
.L_93:
        /*0004*/ 	.word	0x00000082


	//----- nvinfo : EIATTR_KPARAM_INFO
	.align		4
.L_94:
        /*0008*/ 	.byte	0x04, 0x17
        /*000a*/ 	.short	(.L_96 - .L_95)
.L_95:
        /*000c*/ 	.word	0x00000000
        /*0010*/ 	.short	0x0002
        /*0012*/ 	.short	0x0010
        /*0014*/ 	.byte	0x00, 0xf0, 0x11, 0x00


	//----- nvinfo : EIATTR_KPARAM_INFO
	.align		4
.L_96:
        /*0018*/ 	.byte	0x04, 0x17
        /*001a*/ 	.short	(.L_98 - .L_97)
.L_97:
        /*001c*/ 	.word	0x00000000
        /*0020*/ 	.short	0x0001
        /*0022*/ 	.short	0x0008
        /*0024*/ 	.byte	0x00, 0xf5, 0x21, 0x00


	//----- nvinfo : EIATTR_KPARAM_INFO
	.align		4
.L_98:
        /*0028*/ 	.byte	0x04, 0x17
        /*002a*/ 	.short	(.L_100 - .L_99)
.L_99:
        /*002c*/ 	.word	0x00000000
        /*0030*/ 	.short	0x0000
        /*0032*/ 	.short	0x0000
        /*0034*/ 	.byte	0x00, 0xf5, 0x21, 0x00


	//----- nvinfo : EIATTR_SPARSE_MMA_MASK
	.align		4
.L_100:
        /*0038*/ 	.byte	0x03, 0x50
        /*003a*/ 	.short	0x0000


	//----- nvinfo : EIATTR_MAXREG_COUNT
	.align		4
        /*003c*/ 	.byte	0x03, 0x1b
        /*003e*/ 	.short	0x00ff


	//----- nvinfo : EIATTR_NUM_BARRIERS
	.align		4
        /*0040*/ 	.byte	0x02, 0x4c
        /*0042*/ 	.byte	0x01
	.zero		1


	//----- nvinfo : EIATTR_MERCURY_ISA_VERSION
	.align		4
        /*0044*/ 	.byte	0x03, 0x5f
        /*0046*/ 	.short	0x0101


	//----- nvinfo : EIATTR_VRC_CTA_INIT_COUNT
	.align		4
        /*0048*/ 	.byte	0x02, 0x4a
	.zero		1
	.zero		1


	//----- nvinfo : EIATTR_EXIT_INSTR_OFFSETS
	.align		4
        /*004c*/ 	.byte	0x04, 0x1c
        /*004e*/ 	.short	(.L_102 - .L_101)


	//   ....[0]....
.L_101:
        /*0050*/ 	.word	0x00000180


	//   ....[1]....
        /*0054*/ 	.word	0x000001d0


	//----- nvinfo : EIATTR_CBANK_PARAM_SIZE
	.align		4
.L_102:
        /*0058*/ 	.byte	0x03, 0x19
        /*005a*/ 	.short	0x0014


	//----- nvinfo : EIATTR_PARAM_CBANK
	.align		4
        /*005c*/ 	.byte	0x04, 0x0a
        /*005e*/ 	.short	(.L_104 - .L_103)
	.align		4
.L_103:
        /*0060*/ 	.word	index@(.nv.constant0._Z19sharedMemoryExamplePfS_i)
        /*0064*/ 	.short	0x0380
        /*0066*/ 	.short	0x0014


	//----- nvinfo : EIATTR_SW_WAR
	.align		4
.L_104:
        /*0068*/ 	.byte	0x04, 0x36
        /*006a*/ 	.short	(.L_106 - .L_105)
.L_105:
        /*006c*/ 	.word	0x00000008
.L_106:


//--------------------- .nv.info._Z19globalMemoryExamplePfS_i --------------------------
	.section	.nv.info._Z19globalMemoryExamplePfS_i,"",@"SHT_CUDA_INFO"
	.sectionflags	@""
	.align	4


	//----- nvinfo : EIATTR_CUDA_API_VERSION
	.align		4
        /*0000*/ 	.byte	0x04, 0x37
        /*0002*/ 	.short	(.L_108 - .L_107)
.L_107:
        /*0004*/ 	.word	0x00000082


	//----- nvinfo : EIATTR_KPARAM_INFO
	.align		4
.L_108:
        /*0008*/ 	.byte	0x04, 0x17
        /*000a*/ 	.short	(.L_110 - .L_109)
.L_109:
        /*000c*/ 	.word	0x00000000
        /*0010*/ 	.short	0x0002
        /*0012*/ 	.short	0x0010
        /*0014*/ 	.byte	0x00, 0xf0, 0x11, 0x00


	//----- nvinfo : EIATTR_KPARAM_INFO
	.align		4
.L_110:
        /*0018*/ 	.byte	0x04, 0x17
        /*001a*/ 	.short	(.L_112 - .L_111)
.L_111:
        /*001c*/ 	.word	0x00000000
        /*0020*/ 	.short	0x0001
        /*0022*/ 	.short	0x0008
        /*0024*/ 	.byte	0x00, 0xf5, 0x21, 0x00


	//----- nvinfo : EIATTR_KPARAM_INFO
	.align		4
.L_112:
        /*0028*/ 	.byte	0x04, 0x17
        /*002a*/ 	.short	(.L_114 - .L_113)
.L_113:
        /*002c*/ 	.word	0x00000000
        /*0030*/ 	.short	0x0000
        /*0032*/ 	.short	0x0000
        /*0034*/ 	.byte	0x00, 0xf5, 0x21, 0x00


	//----- nvinfo : EIATTR_SPARSE_MMA_MASK
	.align		4
.L_114:
        /*0038*/ 	.byte	0x03, 0x50
        /*003a*/ 	.short	0x0000


	//----- nvinfo : EIATTR_MAXREG_COUNT
	.align		4
        /*003c*/ 	.byte	0x03, 0x1b
        /*003e*/ 	.short	0x00ff


	//----- nvinfo : EIATTR_MERCURY_ISA_VERSION
	.align		4
        /*0040*/ 	.byte	0x03, 0x5f
        /*0042*/ 	.short	0x0101


	//----- nvinfo : EIATTR_VRC_CTA_INIT_COUNT
	.align		4
        /*0044*/ 	.byte	0x02, 0x4a
	.zero		1
	.zero		1


	//----- nvinfo : EIATTR_EXIT_INSTR_OFFSETS
	.align		4
        /*0048*/ 	.byte	0x04, 0x1c
        /*004a*/ 	.short	(.L_116 - .L_115)


	//   ....[0]....
.L_115:
        /*004c*/ 	.word	0x00000070


	//   ....[1]....
        /*0050*/ 	.word	0x00000100


	//----- nvinfo : EIATTR_CBANK_PARAM_SIZE
	.align		4
.L_116:
        /*0054*/ 	.byte	0x03, 0x19
        /*0056*/ 	.short	0x0014


	//----- nvinfo : EIATTR_PARAM_CBANK
	.align		4
        /*0058*/ 	.byte	0x04, 0x0a
        /*005a*/ 	.short	(.L_118 - .L_117)
	.align		4
.L_117:
        /*005c*/ 	.word	index@(.nv.constant0._Z19globalMemoryExamplePfS_i)
        /*0060*/ 	.short	0x0380
        /*0062*/ 	.short	0x0014


	//----- nvinfo : EIATTR_SW_WAR
	.align		4
.L_118:
        /*0064*/ 	.byte	0x04, 0x36
        /*0066*/ 	.short	(.L_120 - .L_119)
.L_119:
        /*0068*/ 	.word	0x00000008
.L_120:


//--------------------- .nv.callgraph             --------------------------
	.section	.nv.callgraph,"",@"SHT_CUDA_CALLGRAPH"
	.align	4
	.sectionentsize	8
	.align		4
        /*0000*/ 	.word	0x00000000
	.align		4
        /*0004*/ 	.word	0xffffffff
	.align		4
        /*0008*/ 	.word	0x00000000
	.align		4
        /*000c*/ 	.word	0xfffffffe
	.align		4
        /*0010*/ 	.word	0x00000000
	.align		4
        /*0014*/ 	.word	0xfffffffd
	.align		4
        /*0018*/ 	.word	0x00000000
	.align		4
        /*001c*/ 	.word	0xfffffffc


//--------------------- .nv.constant3             --------------------------
	.section	.nv.constant3,"a",@progbits
	.align	4
.nv.constant3:
	.type		constCoeffs,@object
	.size		constCoeffs,(.L_0 - constCoeffs)
constCoeffs:
	.zero		1024
.L_0:


//--------------------- .text._Z19sharedMemoryBankingPfS_i --------------------------
	.section	.text._Z19sharedMemoryBankingPfS_i,"ax",@progbits
	.align	128
        .global         _Z19sharedMemoryBankingPfS_i
        .type           _Z19sharedMemoryBankingPfS_i,@function
        .size           _Z19sharedMemoryBankingPfS_i,(.L_x_6 - _Z19sharedMemoryBankingPfS_i)
        .other          _Z19sharedMemoryBankingPfS_i,@"STO_CUDA_ENTRY STV_DEFAULT"
_Z19sharedMemoryBankingPfS_i:
.text._Z19sharedMemoryBankingPfS_i:
[----:B------:R-:W-:Y:S01]  /*0000*/  LDC R1, c[0x0][0x37c] ;  /* 0x0000df00ff017b82 */ /* 0x000fe20000000800 */
[----:B------:R-:W0:Y:S01]  /*0010*/  S2R R9, SR_TID.X ;  /* 0x0000000000097919 */ /* 0x000e220000002100 */
[----:B------:R-:W0:Y:S02]  /*0020*/  S2R R6, SR_TID.Y ;  /* 0x0000000000067919 */ /* 0x000e240000002200 */
[----:B0-----:R-:W-:-:S13]  /*0030*/  LOP3.LUT P0, RZ, R9, 0x3e0, R6, 0xc8, !PT ;  /* 0x000003e009ff7812 */ /* 0x001fda000780c806 */
[----:B------:R-:W-:Y:S05]  /*0040*/  @P0 EXIT ;  /* 0x000000000000094d */ /* 0x000fea0003800000 */
[----:B------:R-:W0:Y:S01]  /*0050*/  S2R R3, SR_CTAID.Y ;  /* 0x0000000000037919 */ /* 0x000e220000002600 */
[----:B------:R-:W1:Y:S01]  /*0060*/  LDCU UR4, c[0x0][0x390] ;  /* 0x00007200ff0477ac */ /* 0x000e620008000800 */
[----:B------:R-:W-:Y:S01]  /*0070*/  LEA R0, R6, R9, 0x5 ;  /* 0x0000000906007211 */ /* 0x000fe200078e28ff */
[----:B------:R-:W2:Y:S03]  /*0080*/  S2R R5, SR_CTAID.X ;  /* 0x0000000000057919 */ /* 0x000ea60000002500 */
[----:B0-----:R-:W-:-:S05]  /*0090*/  LEA R0, R3, R0, 0xa ;  /* 0x0000000003007211 */ /* 0x001fca00078e50ff */
[----:B--2---:R-:W-:-:S05]  /*00a0*/  IMAD R5, R5, 0x20, R0 ;  /* 0x0000002005057824 */ /* 0x004fca00078e0200 */
[----:B-1----:R-:W-:Y:S01]  /*00b0*/  ISETP.GE.AND P0, PT, R5, UR4, PT ;  /* 0x0000000405007c0c */ /* 0x002fe2000bf06270 */
[----:B------:R-:W0:-:S12]  /*00c0*/  LDCU.64 UR4, c[0x0][0x358] ;  /* 0x00006b00ff0477ac */ /* 0x000e180008000a00 */
[----:B------:R-:W1:Y:S02]  /*00d0*/  @!P0 LDC.64 R2, c[0x0][0x380] ;  /* 0x0000e000ff028b82 */ /* 0x000e640000000a00 */
[----:B-1----:R-:W-:-:S06]  /*00e0*/  @!P0 IMAD.WIDE.U32 R2, R5, 0x4, R2 ;  /* 0x0000000405028825 */ /* 0x002fcc00078e0002 */
[----:B0-----:R-:W2:Y:S01]  /*00f0*/  @!P0 LDG.E R2, desc[UR4][R2.64] ;  /* 0x0000000402028981 */ /* 0x001ea2000c1e1900 */
[----:B------:R-:W-:Y:S01]  /*0100*/  MOV R0, 0x400 ;  /* 0x0000040000007802 */ /* 0x000fe20000000f00 */
[----:B------:R-:W0:Y:S03]  /*0110*/  S2R R7, SR_CgaCtaId ;  /* 0x0000000000077919 */ /* 0x000e260000008800 */
[----:B0-----:R-:W-:-:S05]  /*0120*/  LEA R0, R7, R0, 0x18 ;  /* 0x0000000007007211 */ /* 0x001fca00078ec0ff */
[--C-:B------:R-:W-:Y:S02]  /*0130*/  @!P0 IMAD R4, R6, 0x84, R0.reuse ;  /* 0x0000008406048824 */ /* 0x100fe400078e0200 */
[----:B------:R-:W-:-:S03]  /*0140*/  IMAD R0, R9, 0x84, R0 ;  /* 0x0000008409007824 */ /* 0x000fc600078e0200 */
[----:B------:R-:W-:Y:S01]  /*0150*/  @!P0 LEA R7, R9, R4, 0x2 ;  /* 0x0000000409078211 */ /* 0x000fe200078e10ff */
[----:B------:R-:W-:-:S04]  /*0160*/  IMAD R0, R6, 0x4, R0 ;  /* 0x0000000406007824 */ /* 0x000fc800078e0200 */
[----:B--2---:R0:W-:Y:S01]  /*0170*/  @!P0 STS [R7], R2 ;  /* 0x0000000207008388 */ /* 0x0041e20000000800 */
[----:B------:R-:W-:Y:S06]  /*0180*/  BAR.SYNC.DEFER_BLOCKING 0x0 ;  /* 0x0000000000007b1d */ /* 0x000fec0000010000 */
[----:B------:R-:W-:Y:S05]  /*0190*/  @P0 EXIT ;  /* 0x000000000000094d */ /* 0x000fea0003800000 */
[----:B------:R-:W1:Y:S01]  /*01a0*/  LDS R0, [R0] ;  /* 0x0000000000007984 */ /* 0x000e620000000800 */
[----:B0-----:R-:W0:Y:S02]  /*01b0*/  LDC.64 R2, c[0x0][0x388] ;  /* 0x0000e200ff027b82 */ /* 0x001e240000000a00 */
[----:B0-----:R-:W-:-:S04]  /*01c0*/  IMAD.WIDE.U32 R2, R5, 0x4, R2 ;  /* 0x0000000405027825 */ /* 0x001fc800078e0002 */
[----:B-1----:R-:W-:-:S05]  /*01d0*/  FADD R5, R0, R0 ;  /* 0x0000000000057221 */ /* 0x002fca0000000000 */
[----:B------:R-:W-:Y:S01]  /*01e0*/  STG.E desc[UR4][R2.64], R5 ;  /* 0x0000000502007986 */ /* 0x000fe2000c101904 */
[----:B------:R-:W-:Y:S05]  /*01f0*/  EXIT ;  /* 0x000000000000794d */ /* 0x000fea0003800000 */
.L_x_0:
[----:B------:R-:W-:-:S00]  /*0200*/  BRA `(.L_x_0) ;  /* 0xfffffffc00fc7947 */ /* 0x000fc0000383ffff */
[----:B------:R-:W-:-:S00]  /*0210*/  NOP ;  /* 0x0000000000007918 */ /* 0x000fc00000000000 */
        /* <DEDUP_REMOVED lines=14> */
.L_x_6:


//--------------------- .text._Z15coalescedAccessPfS_i --------------------------
	.section	.text._Z15coalescedAccessPfS_i,"ax",@progbits
	.align	128
        .global         _Z15coalescedAccessPfS_i
        .type           _Z15coalescedAccessPfS_i,@function
        .size           _Z15coalescedAccessPfS_i,(.L_x_7 - _Z15coalescedAccessPfS_i)
        .other          _Z15coalescedAccessPfS_i,@"STO_CUDA_ENTRY STV_DEFAULT"
_Z15coalescedAccessPfS_i:
.text._Z15coalescedAccessPfS_i:
[----:B------:R-:W-:Y:S01]  /*0000*/  LDC R1, c[0x0][0x37c] ;  /* 0x0000df00ff017b82 */ /* 0x000fe20000000800 */
[----:B------:R-:W0:Y:S07]  /*0010*/  S2R R0, SR_TID.X ;  /* 0x0000000000007919 */ /* 0x000e2e0000002100 */
[----:B------:R-:W0:Y:S01]  /*0020*/  S2UR UR4, SR_CTAID.X ;  /* 0x00000000000479c3 */ /* 0x000e220000002500 */
[----:B------:R-:W1:Y:S07]  /*0030*/  LDCU UR5, c[0x0][0x390] ;  /* 0x00007200ff0577ac */ /* 0x000e6e0008000800 */
[----:B------:R-:W0:Y:S02]  /*0040*/  LDC R7, c[0x0][0x360] ;  /* 0x0000d800ff077b82 */ /* 0x000e240000000800 */
[----:B0-----:R-:W-:-:S05]  /*0050*/  IMAD R7, R7, UR4, R0 ;  /* 0x0000000407077c24 */ /* 0x001fca000f8e0200 */
[----:B-1----:R-:W-:-:S13]  /*0060*/  ISETP.GE.AND P0, PT, R7, UR5, PT ;  /* 0x0000000507007c0c */ /* 0x002fda000bf06270 */
[----:B------:R-:W-:Y:S05]  /*0070*/  @P0 EXIT ;  /* 0x000000000000094d */ /* 0x000fea0003800000 */
[----:B------:R-:W0:Y:S01]  /*0080*/  LDC.64 R2, c[0x0][0x380] ;  /* 0x0000e000ff027b82 */ /* 0x000e220000000a00 */
[----:B------:R-:W1:Y:S07]  /*0090*/  LDCU.64 UR4, c[0x0][0x358] ;  /* 0x00006b00ff0477ac */ /* 0x000e6e0008000a00 */
[----:B------:R-:W2:Y:S01]  /*00a0*/  LDC.64 R4, c[0x0][0x388] ;  /* 0x0000e200ff047b82 */ /* 0x000ea20000000a00 */
[----:B0-----:R-:W-:-:S06]  /*00b0*/  IMAD.WIDE R2, R7, 0x4, R2 ;  /* 0x0000000407027825 */ /* 0x001fcc00078e0202 */
[----:B-1----:R-:W3:Y:S01]  /*00c0*/  LDG.E R2, desc[UR4][R2.64] ;  /* 0x0000000402027981 */ /* 0x002ee2000c1e1900 */
[----:B--2---:R-:W-:-:S04]  /*00d0*/  IMAD.WIDE R4, R7, 0x4, R4 ;  /* 0x0000000407047825 */ /* 0x004fc800078e0204 */
[----:B---3--:R-:W-:-:S05]  /*00e0*/  FADD R7, R2, R2 ;  /* 0x0000000202077221 */ /* 0x008fca0000000000 */
[----:B------:R-:W-:Y:S01]  /*00f0*/  STG.E desc[UR4][R4.64], R7 ;  /* 0x0000000704007986 */ /* 0x000fe2000c101904 */
[----:B------:R-:W-:Y:S05]  /*0100*/  EXIT ;  /* 0x000000000000794d */ /* 0x000fea0003800000 */
.L_x_1:
        /* <DEDUP_REMOVED lines=15> */
.L_x_7:


//--------------------- .text._Z20registerUsageExamplePfS_i --------------------------
	.section	.text._Z20registerUsageExamplePfS_i,"ax",@progbits
	.align	128
        .global         _Z20registerUsageExamplePfS_i
        .type           _Z20registerUsageExamplePfS_i,@function
        .size           _Z20registerUsageExamplePfS_i,(.L_x_8 - _Z20registerUsageExamplePfS_i)
        .other          _Z20registerUsageExamplePfS_i,@"STO_CUDA_ENTRY STV_DEFAULT"
_Z20registerUsageExamplePfS_i:
.text._Z20registerUsageExamplePfS_i:
        /* <DEDUP_REMOVED lines=14> */
[----:B---3--:R-:W-:-:S04]  /*00e0*/  FMUL R9, R2, 1.5 ;  /* 0x3fc0000002097820 */ /* 0x008fc80000400000 */
[----:B------:R-:W-:-:S04]  /*00f0*/  FADD R0, R9, 2 ;  /* 0x4000000009007421 */ /* 0x000fc80000000000 */
[----:B------:R-:W-:-:S05]  /*0100*/  FFMA R9, R2, R0, -R9 ;  /* 0x0000000002097223 */ /* 0x000fca0000000809 */
[----:B------:R-:W-:Y:S01]  /*0110*/  STG.E desc[UR4][R4.64], R9 ;  /* 0x0000000904007986 */ /* 0x000fe2000c101904 */
[----:B------:R-:W-:Y:S05]  /*0120*/  EXIT ;  /* 0x000000000000794d */ /* 0x000fea0003800000 */
.L_x_2:
        /* <DEDUP_REMOVED lines=13> */
.L_x_8:


//--------------------- .text._Z21constantMemoryExamplePfS_i --------------------------
	.section	.text._Z21constantMemoryExamplePfS_i,"ax",@progbits
	.align	128
        .global         _Z21constantMemoryExamplePfS_i
        .type           _Z21constantMemoryExamplePfS_i,@function
        .size           _Z21constantMemoryExamplePfS_i,(.L_x_9 - _Z21constantMemoryExamplePfS_i)
        .other          _Z21constantMemoryExamplePfS_i,@"STO_CUDA_ENTRY STV_DEFAULT"
_Z21constantMemoryExamplePfS_i:
.text._Z21constantMemoryExamplePfS_i:
        /* <DEDUP_REMOVED lines=9> */
[----:B------:R-:W1:Y:S01]  /*0090*/  LDCU.64 UR4, c[0x0][0x358] ;  /* 0x00006b00ff0477ac */ /* 0x000e620008000a00 */
[----:B------:R-:W-:-:S06]  /*00a0*/  SHF.R.S32.HI R0, RZ, 0x1f, R7 ;  /* 0x0000001fff007819 */ /* 0x000fcc0000011407 */
[----:B------:R-:W2:Y:S01]  /*00b0*/  LDC.64 R4, c[0x0][0x388] ;  /* 0x0000e200ff047b82 */ /* 0x000ea20000000a00 */
[----:B0-----:R-:W-:-:S06]  /*00c0*/  IMAD.WIDE R2, R7, 0x4, R2 ;  /* 0x0000000407027825 */ /* 0x001fcc00078e0202 */
[----:B-1----:R-:W3:Y:S01]  /*00d0*/  LDG.E R2, desc[UR4][R2.64] ;  /* 0x0000000402027981 */ /* 0x002ee2000c1e1900 */
[----:B------:R-:W-:Y:S01]  /*00e0*/  LEA.HI R0, R0, R7, RZ, 0x8 ;  /* 0x0000000700007211 */ /* 0x000fe200078f40ff */
[----:B--2---:R-:W-:-:S03]  /*00f0*/  IMAD.WIDE R4, R7, 0x4, R4 ;  /* 0x0000000407047825 */ /* 0x004fc600078e0204 */
[----:B------:R-:W-:-:S04]  /*0100*/  LOP3.LUT R0, R0, 0xffffff00, RZ, 0xc0, !PT ;  /* 0xffffff0000007812 */ /* 0x000fc800078ec0ff */
[----:B------:R-:W-:-:S04]  /*0110*/  IADD3 R0, PT, PT, R7, -R0, RZ ;  /* 0x8000000007007210 */ /* 0x000fc80007ffe0ff */
[----:B------:R-:W-:-:S04]  /*0120*/  SHF.L.U32 R0, R0, 0x2, RZ ;  /* 0x0000000200007819 */ /* 0x000fc800000006ff */
[----:B------:R-:W3:Y:S02]  /*0130*/  LDC R9, c[0x3][R0] ;  /* 0x00c0000000097b82 */ /* 0x000ee40000000800 */
[----:B---3--:R-:W-:-:S05]  /*0140*/  FMUL R9, R2, R9 ;  /* 0x0000000902097220 */ /* 0x008fca0000400000 */
[----:B------:R-:W-:Y:S01]  /*0150*/  STG.E desc[UR4][R4.64], R9 ;  /* 0x0000000904007986 */ /* 0x000fe2000c101904 */
[----:B------:R-:W-:Y:S05]  /*0160*/  EXIT ;  /* 0x000000000000794d */ /* 0x000fea0003800000 */
.L_x_3:
        /* <DEDUP_REMOVED lines=9> */
.L_x_9:


//--------------------- .text._Z19sharedMemoryExamplePfS_i --------------------------
	.section	.text._Z19sharedMemoryExamplePfS_i,"ax",@progbits
	.align	128
        .global         _Z19sharedMemoryExamplePfS_i
        .type           _Z19sharedMemoryExamplePfS_i,@function
        .size           _Z19sharedMemoryExamplePfS_i,(.L_x_10 - _Z19sharedMemoryExamplePfS_i)
        .other          _Z19sharedMemoryExamplePfS_i,@"STO_CUDA_ENTRY STV_DEFAULT"
_Z19sharedMemoryExamplePfS_i:
.text._Z19sharedMemoryExamplePfS_i:
[----:B------:R-:W-:Y:S01]  /*0000*/  LDC R1, c[0x0][0x37c] ;  /* 0x0000df00ff017b82 */ /* 0x000fe20000000800 */
[----:B------:R-:W0:Y:S07]  /*0010*/  S2R R0, SR_TID.X ;  /* 0x0000000000007919 */ /* 0x000e2e0000002100 */
[----:B------:R-:W0:Y:S01]  /*0020*/  S2UR UR4, SR_CTAID.X ;  /* 0x00000000000479c3 */ /* 0x000e220000002500 */
[----:B------:R-:W1:Y:S01]  /*0030*/  LDCU UR5, c[0x0][0x390] ;  /* 0x00007200ff0577ac */ /* 0x000e620008000800 */
[----:B------:R-:W2:Y:S06]  /*0040*/  LDCU.64 UR6, c[0x0][0x358] ;  /* 0x00006b00ff0677ac */ /* 0x000eac0008000a00 */
[----:B------:R-:W0:Y:S02]  /*0050*/  LDC R5, c[0x0][0x360] ;  /* 0x0000d800ff057b82 */ /* 0x000e240000000800 */
[----:B0-----:R-:W-:-:S05]  /*0060*/  IMAD R5, R5, UR4, R0 ;  /* 0x0000000405057c24 */ /* 0x001fca000f8e0200 */
[----:B-1----:R-:W-:-:S13]  /*0070*/  ISETP.GE.AND P0, PT, R5, UR5, PT ;  /* 0x0000000505007c0c */ /* 0x002fda000bf06270 */
[----:B------:R-:W0:Y:S02]  /*0080*/  @!P0 LDC.64 R2, c[0x0][0x380] ;  /* 0x0000e000ff028b82 */ /* 0x000e240000000a00 */
[----:B0-----:R-:W-:-:S06]  /*0090*/  @!P0 IMAD.WIDE R2, R5, 0x4, R2 ;  /* 0x0000000405028825 */ /* 0x001fcc00078e0202 */
[----:B--2---:R-:W2:Y:S01]  /*00a0*/  @!P0 LDG.E R3, desc[UR6][R2.64] ;  /* 0x0000000602038981 */ /* 0x004ea2000c1e1900 */
[----:B------:R-:W0:Y:S01]  /*00b0*/  S2UR UR5, SR_CgaCtaId ;  /* 0x00000000000579c3 */ /* 0x000e220000008800 */
[----:B------:R-:W-:Y:S01]  /*00c0*/  UMOV UR4, 0x400 ;  /* 0x0000040000047882 */ /* 0x000fe20000000000 */
[----:B------:R-:W-:Y:S01]  /*00d0*/  ISETP.NE.AND P1, PT, R0, RZ, PT ;  /* 0x000000ff0000720c */ /* 0x000fe20003f25270 */
[----:B0-----:R-:W-:-:S06]  /*00e0*/  ULEA UR4, UR5, UR4, 0x18 ;  /* 0x0000000405047291 */ /* 0x001fcc000f8ec0ff */
[----:B------:R-:W-:-:S05]  /*00f0*/  LEA R0, R0, UR4, 0x2 ;  /* 0x0000000400007c11 */ /* 0x000fca000f8e10ff */
[----:B--2---:R-:W-:Y:S04]  /*0100*/  @!P0 STS [R0], R3 ;  /* 0x0000000300008388 */ /* 0x004fe80000000800 */
[----:B------:R-:W-:Y:S01]  /*0110*/  @P0 STS [R0], RZ ;  /* 0x000000ff00000388 */ /* 0x000fe20000000800 */
[----:B------:R-:W-:Y:S06]  /*0120*/  BAR.SYNC.DEFER_BLOCKING 0x0 ;  /* 0x0000000000007b1d */ /* 0x000fec0000010000 */
[----:B------:R-:W-:Y:S04]  /*0130*/  @P1 LDS R4, [R0+-0x4] ;  /* 0xfffffc0000041984 */ /* 0x000fe80000000800 */
[----:B------:R-:W0:Y:S02]  /*0140*/  @P1 LDS R7, [R0] ;  /* 0x0000000000071984 */ /* 0x000e240000000800 */
[----:B0-----:R-:W-:-:S05]  /*0150*/  @P1 FADD R7, R4, R7 ;  /* 0x0000000704071221 */ /* 0x001fca0000000000 */
[----:B------:R0:W-:Y:S01]  /*0160*/  @P1 STS [R0], R7 ;  /* 0x0000000700001388 */ /* 0x0001e20000000800 */
[----:B------:R-:W-:Y:S06]  /*0170*/  BAR.SYNC.DEFER_BLOCKING 0x0 ;  /* 0x0000000000007b1d */ /* 0x000fec0000010000 */
[----:B------:R-:W-:Y:S05]  /*0180*/  @P0 EXIT ;  /* 0x000000000000094d */ /* 0x000fea0003800000 */
[----:B0-----:R-:W0:Y:S01]  /*0190*/  LDS R7, [R0] ;  /* 0x0000000000077984 */ /* 0x001e220000000800 */
[----:B------:R-:W1:Y:S02]  /*01a0*/  LDC.64 R2, c[0x0][0x388] ;  /* 0x0000e200ff027b82 */ /* 0x000e640000000a00 */
[----:B-1----:R-:W-:-:S05]  /*01b0*/  IMAD.WIDE R2, R5, 0x4, R2 ;  /* 0x0000000405027825 */ /* 0x002fca00078e0202 */
[----:B0-----:R-:W-:Y:S01]  /*01c0*/  STG.E desc[UR6][R2.64], R7 ;  /* 0x0000000702007986 */ /* 0x001fe2000c101906 */
[----:B------:R-:W-:Y:S05]  /*01d0*/  EXIT ;  /* 0x000000000000794d */ /* 0x000fea0003800000 */
.L_x_4:
        /* <DEDUP_REMOVED lines=10> */
.L_x_10:


//--------------------- .text._Z19globalMemoryExamplePfS_i --------------------------
	.section	.text._Z19globalMemoryExamplePfS_i,"ax",@progbits
	.align	128
        .global         _Z19globalMemoryExamplePfS_i
        .type           _Z19globalMemoryExamplePfS_i,@function
        .size           _Z19globalMemoryExamplePfS_i,(.L_x_11 - _Z19globalMemoryExamplePfS_i)
        .other          _Z19globalMemoryExamplePfS_i,@"STO_CUDA_ENTRY STV_DEFAULT"
_Z19globalMemoryExamplePfS_i:
.text._Z19globalMemoryExamplePfS_i:
        /* <DEDUP_REMOVED lines=17> */
.L_x_5:
        /* <DEDUP_REMOVED lines=15> */
.L_x_11:


//--------------------- .nv.shared._Z19sharedMemoryBankingPfS_i --------------------------
	.section	.nv.shared._Z19sharedMemoryBankingPfS_i,"aw",@nobits
	.sectionflags	@""
	.align	4
.nv.shared._Z19sharedMemoryBankingPfS_i:
	.zero		5248


//--------------------- .nv.shared.reserved.0     --------------------------
	.section	.nv.shared.reserved.0,"aw",@nobits
	.weak		__nv_reservedSMEM_offset_0_alias
	.size		__nv_reservedSMEM_offset_0_alias, 0, 64
	.other		__nv_reservedSMEM_offset_0_alias,@"STO_CUDA_RESERVED_SHARED STV_DEFAULT"
__nv_reservedSMEM_offset_0_alias:
	.zero		0
	.zero		64


//--------------------- .nv.shared._Z19sharedMemoryExamplePfS_i --------------------------
	.section	.nv.shared._Z19sharedMemoryExamplePfS_i,"aw",@nobits
	.sectionflags	@""
	.align	4
.nv.shared._Z19sharedMemoryExamplePfS_i:
	.zero		2048


//--------------------- .nv.constant0._Z19sharedMemoryBankingPfS_i --------------------------
	.section	.nv.constant0._Z19sharedMemoryBankingPfS_i,"a",@progbits
	.sectionflags	@""
	.align	4
.nv.constant0._Z19sharedMemoryBankingPfS_i:
	.zero		916


//--------------------- .nv.constant0._Z15coalescedAccessPfS_i --------------------------
	.section	.nv.constant0._Z15coalescedAccessPfS_i,"a",@progbits
	.sectionflags	@""
	.align	4
.nv.constant0._Z15coalescedAccessPfS_i:
	.zero		916


//--------------------- .nv.constant0._Z20registerUsageExamplePfS_i --------------------------
	.section	.nv.constant0._Z20registerUsageExamplePfS_i,"a",@progbits
	.sectionflags	@""
	.align	4
.nv.constant0._Z20registerUsageExamplePfS_i:
	.zero		916


//--------------------- .nv.constant0._Z21constantMemoryExamplePfS_i --------------------------
	.section	.nv.constant0._Z21constantMemoryExamplePfS_i,"a",@progbits
	.sectionflags	@""
	.align	4
.nv.constant0._Z21constantMemoryExamplePfS_i:
	.zero		916


//--------------------- .nv.constant0._Z19sharedMemoryExamplePfS_i --------------------------
	.section	.nv.constant0._Z19sharedMemoryExamplePfS_i,"a",@progbits
	.sectionflags	@""
	.align	4
.nv.constant0._Z19sharedMemoryExamplePfS_i:
	.zero		916


//--------------------- .nv.constant0._Z19globalMemoryExamplePfS_i --------------------------
	.section	.nv.constant0._Z19globalMemoryExamplePfS_i,"a",@progbits
	.sectionflags	@""
	.align	4
.nv.constant0._Z19globalMemoryExamplePfS_i:
	.zero		916


//--------------------- SYMBOLS --------------------------

	.type		.nv.reservedSmem.offset0,@object
	.size		.nv.reservedSmem.offset0,0x4
	.type		.nv.reservedSmem.cap,@object
	.size		.nv.reservedSmem.cap,0x4
